	.headerflags	@"EF_CUDA_TEXMODE_UNIFIED EF_CUDA_64BIT_ADDRESS EF_CUDA_ACCELERATORS EF_CUDA_SM90 EF_CUDA_VIRTUAL_SM(EF_CUDA_SM90)"
	.elftype	@"ET_EXEC"


//--------------------- .nv.info                  --------------------------
	.section	.nv.info,"",@"SHT_CUDA_INFO"
	.align	4


	//----- nvinfo : EIATTR_REGCOUNT
	.align		4
        /*0000*/ 	.byte	0x04, 0x2f
        /*0002*/ 	.short	(.L_2 - .L_1)
	.align		4
.L_1:
        /*0004*/ 	.word	index@(triton_per_fused__native_batch_norm_legit_convolution_relu_0)
        /*0008*/ 	.word	0x00000017


	//----- nvinfo : EIATTR_MIN_STACK_SIZE
	.align		4
.L_2:
        /*000c*/ 	.byte	0x04, 0x12
        /*000e*/ 	.short	(.L_4 - .L_3)
	.align		4
.L_3:
        /*0010*/ 	.word	index@(triton_per_fused__native_batch_norm_legit_convolution_relu_0)
        /*0014*/ 	.word	0x00000000


	//----- nvinfo : EIATTR_FRAME_SIZE
	.align		4
.L_4:
        /*0018*/ 	.byte	0x04, 0x11
        /*001a*/ 	.short	(.L_6 - .L_5)
	.align		4
.L_5:
        /*001c*/ 	.word	index@(triton_per_fused__native_batch_norm_legit_convolution_relu_0)
        /*0020*/ 	.word	0x00000000


	//----- nvinfo : EIATTR_MIN_STACK_SIZE
	.align		4
.L_6:
        /*0024*/ 	.byte	0x04, 0x12
        /*0026*/ 	.short	(.L_8 - .L_7)
	.align		4
.L_7:
        /*0028*/ 	.word	index@(triton_per_fused__native_batch_norm_legit_convolution_relu_0)
        /*002c*/ 	.word	0x00000000
.L_8:


//--------------------- .nv.info.triton_per_fused__native_batch_norm_legit_convolution_relu_0 --------------------------
	.section	.nv.info.triton_per_fused__native_batch_norm_legit_convolution_relu_0,"",@"SHT_CUDA_INFO"
	.sectionflags	@""
	.align	4


	//----- nvinfo : EIATTR_CUDA_API_VERSION
	.align		4
        /*0000*/ 	.byte	0x04, 0x37
        /*0002*/ 	.short	(.L_10 - .L_9)
.L_9:
        /*0004*/ 	.word	0x0000007c


	//----- nvinfo : EIATTR_KPARAM_INFO
	.align		4
.L_10:
        /*0008*/ 	.byte	0x04, 0x17
        /*000a*/ 	.short	(.L_12 - .L_11)
.L_11:
        /*000c*/ 	.word	0x00000000
        /*0010*/ 	.short	0x0006
        /*0012*/ 	.short	0x002c
        /*0014*/ 	.byte	0x00, 0xf0, 0x11, 0x00


	//----- nvinfo : EIATTR_KPARAM_INFO
	.align		4
.L_12:
        /*0018*/ 	.byte	0x04, 0x17
        /*001a*/ 	.short	(.L_14 - .L_13)
.L_13:
        /*001c*/ 	.word	0x00000000
        /*0020*/ 	.short	0x0005
        /*0022*/ 	.short	0x0028
        /*0024*/ 	.byte	0x00, 0xf0, 0x11, 0x00


	//----- nvinfo : EIATTR_KPARAM_INFO
	.align		4
.L_14:
        /*0028*/ 	.byte	0x04, 0x17
        /*002a*/ 	.short	(.L_16 - .L_15)
.L_15:
        /*002c*/ 	.word	0x00000000
        /*0030*/ 	.short	0x0004
        /*0032*/ 	.short	0x0020
        /*0034*/ 	.byte	0x00, 0xf4, 0x21, 0x00


	//----- nvinfo : EIATTR_KPARAM_INFO
	.align		4
.L_16:
        /*0038*/ 	.byte	0x04, 0x17
        /*003a*/ 	.short	(.L_18 - .L_17)
.L_17:
        /*003c*/ 	.word	0x00000000
        /*0040*/ 	.short	0x0003
        /*0042*/ 	.short	0x0018
        /*0044*/ 	.byte	0x00, 0xf4, 0x21, 0x00


	//----- nvinfo : EIATTR_KPARAM_INFO
	.align		4
.L_18:
        /*0048*/ 	.byte	0x04, 0x17
        /*004a*/ 	.short	(.L_20 - .L_19)
.L_19:
        /*004c*/ 	.word	0x00000000
        /*0050*/ 	.short	0x0002
        /*0052*/ 	.short	0x0010
        /*0054*/ 	.byte	0x00, 0xf4, 0x21, 0x00


	//----- nvinfo : EIATTR_KPARAM_INFO
	.align		4
.L_20:
        /*0058*/ 	.byte	0x04, 0x17
        /*005a*/ 	.short	(.L_22 - .L_21)
.L_21:
        /*005c*/ 	.word	0x00000000
        /*0060*/ 	.short	0x0001
        /*0062*/ 	.short	0x0008
        /*0064*/ 	.byte	0x00, 0xf4, 0x21, 0x00


	//----- nvinfo : EIATTR_KPARAM_INFO
	.align		4
.L_22:
        /*0068*/ 	.byte	0x04, 0x17
        /*006a*/ 	.short	(.L_24 - .L_23)
.L_23:
        /*006c*/ 	.word	0x00000000
        /*0070*/ 	.short	0x0000
        /*0072*/ 	.short	0x0000
        /*0074*/ 	.byte	0x00, 0xf4, 0x21, 0x00


	//----- nvinfo : EIATTR_SPARSE_MMA_MASK
	.align		4
.L_24:
        /*0078*/ 	.byte	0x03, 0x50
        /*007a*/ 	.short	0x0000


	//----- nvinfo : EIATTR_MAXREG_COUNT
	.align		4
        /*007c*/ 	.byte	0x03, 0x1b
        /*007e*/ 	.short	0x00ff


	//----- nvinfo : EIATTR_COOP_GROUP_MASK_REGIDS
	.align		4
        /*0080*/ 	.byte	0x04, 0x29
        /*0082*/ 	.short	(.L_26 - .L_25)


	//   ....[0]....
.L_25:
        /*0084*/ 	.word	0xffffffff


	//   ....[1]....
        /*0088*/ 	.word	0xffffffff


	//   ....[2]....
        /*008c*/ 	.word	0xffffffff


	//   ....[3]....
        /*0090*/ 	.word	0xffffffff


	//   ....[4]....
        /*0094*/ 	.word	0xffffffff


	//   ....[5]....
        /*0098*/ 	.word	0xffffffff


	//   ....[6]....
        /*009c*/ 	.word	0xffffffff


	//   ....[7]....
        /*00a0*/ 	.word	0xffffffff


	//   ....[8]....
        /*00a4*/ 	.word	0xffffffff


	//   ....[9]....
        /*00a8*/ 	.word	0xffffffff


	//   ....[10]....
        /*00ac*/ 	.word	0xffffffff


	//   ....[11]....
        /*00b0*/ 	.word	0xffffffff


	//   ....[12]....
        /*00b4*/ 	.word	0xffffffff


	//   ....[13]....
        /*00b8*/ 	.word	0xffffffff


	//   ....[14]....
        /*00bc*/ 	.word	0xffffffff


	//   ....[15]....
        /*00c0*/ 	.word	0xffffffff


	//----- nvinfo : EIATTR_COOP_GROUP_INSTR_OFFSETS
	.align		4
.L_26:
        /*00c4*/ 	.byte	0x04, 0x28
        /*00c6*/ 	.short	(.L_28 - .L_27)


	//   ....[0]....
.L_27:
        /*00c8*/ 	.word	0x000001e0


	//   ....[1]....
        /*00cc*/ 	.word	0x00000200


	//   ....[2]....
        /*00d0*/ 	.word	0x00000220


	//   ....[3]....
        /*00d4*/ 	.word	0x00000240


	//   ....[4]....
        /*00d8*/ 	.word	0x00000260


	//   ....[5]....
        /*00dc*/ 	.word	0x00000280


	//   ....[6]....
        /*00e0*/ 	.word	0x000002a0


	//   ....[7]....
        /*00e4*/ 	.word	0x000002c0


	//   ....[8]....
        /*00e8*/ 	.word	0x00000340


	//   ....[9]....
        /*00ec*/ 	.word	0x00000380


	//   ....[10]....
        /*00f0*/ 	.word	0x000003c0


	//   ....[11]....
        /*00f4*/ 	.word	0x000003e0


	//   ....[12]....
        /*00f8*/ 	.word	0x00000400


	//   ....[13]....
        /*00fc*/ 	.word	0x00000430


	//   ....[14]....
        /*0100*/ 	.word	0x00000450


	//   ....[15]....
        /*0104*/ 	.word	0x00000490


	//----- nvinfo : EIATTR_EXIT_INSTR_OFFSETS
	.align		4
.L_28:
        /*0108*/ 	.byte	0x04, 0x1c
        /*010a*/ 	.short	(.L_30 - .L_29)


	//   ....[0]....
.L_29:
        /*010c*/ 	.word	0x00000580


	//   ....[1]....
        /*0110*/ 	.word	0x000005a0


	//----- nvinfo : EIATTR_REQNTID
	.align		4
.L_30:
        /*0114*/ 	.byte	0x04, 0x10
        /*0116*/ 	.short	(.L_32 - .L_31)
.L_31:
        /*0118*/ 	.word	0x00000040
        /*011c*/ 	.word	0x00000001
        /*0120*/ 	.word	0x00000001


	//----- nvinfo : EIATTR_CBANK_PARAM_SIZE
	.align		4
.L_32:
        /*0124*/ 	.byte	0x03, 0x19
        /*0126*/ 	.short	0x0030


	//----- nvinfo : EIATTR_PARAM_CBANK
	.align		4
        /*0128*/ 	.byte	0x04, 0x0a
        /*012a*/ 	.short	(.L_34 - .L_33)
	.align		4
.L_33:
        /*012c*/ 	.word	index@(.nv.constant0.triton_per_fused__native_batch_norm_legit_convolution_relu_0)
        /*0130*/ 	.short	0x0210
        /*0132*/ 	.short	0x0030


	//----- nvinfo : EIATTR_SW_WAR
	.align		4
.L_34:
        /*0134*/ 	.byte	0x04, 0x36
        /*0136*/ 	.short	(.L_36 - .L_35)
.L_35:
        /*0138*/ 	.word	0x00000008
.L_36:


//--------------------- .nv.callgraph             --------------------------
	.section	.nv.callgraph,"",@"SHT_CUDA_CALLGRAPH"
	.align	4
	.sectionentsize	8
	.align		4
        /*0000*/ 	.word	0x00000000
	.align		4
        /*0004*/ 	.word	0xffffffff
	.align		4
        /*0008*/ 	.word	0x00000000
	.align		4
        /*000c*/ 	.word	0xfffffffe
	.align		4
        /*0010*/ 	.word	0x00000000
	.align		4
        /*0014*/ 	.word	0xfffffffd
	.align		4
        /*0018*/ 	.word	0x00000000
	.align		4
        /*001c*/ 	.word	0xfffffffc


//--------------------- .nv.constant4             --------------------------
	.section	.nv.constant4,"a",@progbits
	.align	8
	.align		8
.nv.constant4:
        /*0000*/ 	.dword	_$_str


//--------------------- .text.triton_per_fused__native_batch_norm_legit_convolution_relu_0 --------------------------
	.section	.text.triton_per_fused__native_batch_norm_legit_convolution_relu_0,"ax",@progbits
	.align	128
        .global         triton_per_fused__native_batch_norm_legit_convolution_relu_0
        .type           triton_per_fused__native_batch_norm_legit_convolution_relu_0,@function
        .size           triton_per_fused__native_batch_norm_legit_convolution_relu_0,(.L_x_1 - triton_per_fused__native_batch_norm_legit_convolution_relu_0)
        .other          triton_per_fused__native_batch_norm_legit_convolution_relu_0,@"STO_CUDA_ENTRY STV_DEFAULT"
triton_per_fused__native_batch_norm_legit_convolution_relu_0:
.text.triton_per_fused__native_batch_norm_legit_convolution_relu_0:
[----:B------:R-:W0:Y:S02]  /*0000*/  LDC R1, c[0x0][0x28] ;  /* 0x00000a00ff017b82 */ /* 0x000e240000000800 */
[----:B------:R-:W1:Y:S01]  /*0010*/  S2R R0, SR_CTAID.X ;  /* 0x0000000000007919 */ /* 0x000e620000002500 */
[----:B------:R-:W2:Y:S01]  /*0020*/  LDC.64 R2, c[0x0][0x210] ;  /* 0x00008400ff027b82 */ /* 0x000ea20000000a00 */
[----:B------:R-:W-:Y:S01]  /*0030*/  ULDC.64 UR4, c[0x0][0x208] ;  /* 0x0000820000047ab9 */ /* 0x000fe20000000a00 */
[----:B------:R-:W-:Y:S01]  /*0040*/  MOV R10, RZ ;  /* 0x000000ff000a7202 */ /* 0x000fe20000000f00 */
[----:B------:R-:W3:Y:S05]  /*0050*/  S2R R16, SR_TID.X ;  /* 0x0000000000107919 */ /* 0x000eea0000002100 */
[----:B------:R-:W4:Y:S01]  /*0060*/  LDC.64 R8, c[0x0][0x218] ;  /* 0x00008600ff087b82 */ /* 0x000f220000000a00 */
[----:B-1----:R-:W-:-:S02]  /*0070*/  SHF.R.S32.HI R7, RZ, 0x1f, R0 ;  /* 0x0000001fff077819 */ /* 0x002fc40000011400 */
[----:B------:R-:W-:Y:S02]  /*0080*/  ISETP.GE.AND P0, PT, R0, 0x10, PT ;  /* 0x000000100000780c */ /* 0x000fe40003f06270 */
[----:B---3--:R-:W-:Y:S02]  /*0090*/  LOP3.LUT R5, R16, 0xf, RZ, 0xc0, !PT ;  /* 0x0000000f10057812 */ /* 0x008fe400078ec0ff */
[----:B------:R-:W-:Y:S02]  /*00a0*/  LEA.HI R7, R7, R0, RZ, 0x2 ;  /* 0x0000000007077211 */ /* 0x000fe400078f10ff */
[----:B------:R-:W-:Y:S01]  /*00b0*/  LEA R4, R0, R5, 0x4 ;  /* 0x0000000500047211 */ /* 0x000fe200078e20ff */
[----:B------:R-:W-:Y:S01]  /*00c0*/  HFMA2.MMA R5, -RZ, RZ, 0, 0 ;  /* 0x00000000ff057435 */ /* 0x000fe200000001ff */
[----:B------:R-:W-:-:S03]  /*00d0*/  LOP3.LUT R7, R7, 0xfffffffc, RZ, 0xc0, !PT ;  /* 0xfffffffc07077812 */ /* 0x000fc600078ec0ff */
[----:B--2---:R-:W-:Y:S01]  /*00e0*/  IMAD.WIDE R2, R4, 0x4, R2 ;  /* 0x0000000404027825 */ /* 0x004fe200078e0202 */
[----:B------:R-:W-:-:S05]  /*00f0*/  IADD3 R7, -R7, R0, RZ ;  /* 0x0000000007077210 */ /* 0x000fca0007ffe1ff */
[----:B------:R-:W2:Y:S01]  /*0100*/  @!P0 LDG.E R5, desc[UR4][R2.64] ;  /* 0x0000000402058981 */ /* 0x000ea2000c1e1900 */
[----:B----4-:R-:W-:Y:S01]  /*0110*/  IMAD.WIDE R8, R7, 0x4, R8 ;  /* 0x0000000407087825 */ /* 0x010fe200078e0208 */
[----:B------:R-:W-:-:S04]  /*0120*/  CS2R R6, SRZ ;  /* 0x0000000000067805 */ /* 0x000fc8000001ff00 */
[----:B------:R-:W3:Y:S04]  /*0130*/  @!P0 LDG.E.EL R10, desc[UR4][R8.64] ;  /* 0x00000004080a8981 */ /* 0x000ee8000c2e1900 */
[----:B------:R-:W4:Y:S04]  /*0140*/  @!P0 LDG.E R6, desc[UR4][R2.64] ;  /* 0x0000000402068981 */ /* 0x000f28000c1e1900 */
[----:B------:R-:W5:Y:S01]  /*0150*/  @!P0 LDG.E.EL R7, desc[UR4][R8.64] ;  /* 0x0000000408078981 */ /* 0x000f62000c2e1900 */
[----:B------:R-:W-:Y:S01]  /*0160*/  HFMA2.MMA R20, -RZ, RZ, 1.375, 0 ;  /* 0x3d800000ff147435 */ /* 0x000fe200000001ff */
[----:B------:R-:W-:-:S04]  /*0170*/  LOP3.LUT P1, RZ, R16, 0x3f, RZ, 0xc0, !PT ;  /* 0x0000003f10ff7812 */ /* 0x000fc8000782c0ff */
[----:B------:R-:W-:Y:S02]  /*0180*/  ISETP.LT.AND P1, PT, R0, 0x10, !P1 ;  /* 0x000000100000780c */ /* 0x000fe40004f21270 */
[----:B--2---:R-:W-:-:S05]  /*0190*/  SEL R5, R5, RZ, !P0 ;  /* 0x000000ff05057207 */ /* 0x004fca0004000000 */
[----:B---3--:R-:W-:Y:S01]  /*01a0*/  FADD R5, R5, R10 ;  /* 0x0000000a05057221 */ /* 0x008fe20000000000 */
[----:B----4-:R-:W-:-:S04]  /*01b0*/  SEL R6, R6, RZ, !P0 ;  /* 0x000000ff06067207 */ /* 0x010fc80004000000 */
[----:B------:R-:W-:Y:S01]  /*01c0*/  FSEL R10, R5, RZ, !P0 ;  /* 0x000000ff050a7208 */ /* 0x000fe20004000000 */
[----:B-----5:R-:W-:-:S04]  /*01d0*/  FADD R6, R6, R7 ;  /* 0x0000000706067221 */ /* 0x020fc80000000000 */
[----:B------:R-:W1:Y:S01]  /*01e0*/  SHFL.BFLY PT, R11, R10, 0x8, 0x1f ;  /* 0x0d001f000a0b7f89 */ /* 0x000e6200000e0000 */
[----:B------:R-:W-:-:S05]  /*01f0*/  FSEL R7, R6, RZ, !P0 ;  /* 0x000000ff06077208 */ /* 0x000fca0004000000 */
[----:B------:R-:W2:Y:S01]  /*0200*/  SHFL.BFLY PT, R14, R7, 0x8, 0x1f ;  /* 0x0d001f00070e7f89 */ /* 0x000ea200000e0000 */
[----:B-1----:R-:W-:-:S05]  /*0210*/  FADD R11, R10, R11 ;  /* 0x0000000b0a0b7221 */ /* 0x002fca0000000000 */
[----:B------:R-:W1:Y:S01]  /*0220*/  SHFL.BFLY PT, R12, R11, 0x4, 0x1f ;  /* 0x0c801f000b0c7f89 */ /* 0x000e6200000e0000 */
[----:B--2---:R-:W-:-:S05]  /*0230*/  FADD R14, R7, R14 ;  /* 0x0000000e070e7221 */ /* 0x004fca0000000000 */
        /* <DEDUP_REMOVED lines=9> */
[----:B-1----:R-:W-:-:S04]  /*02d0*/  FADD R8, R9, R8 ;  /* 0x0000000809087221 */ /* 0x002fc80000000000 */
[----:B------:R-:W-:-:S04]  /*02e0*/  FFMA R8, R8, -0.0625, R5 ;  /* 0xbd80000008087823 */ /* 0x000fc80000000005 */
[----:B------:R-:W-:Y:S01]  /*02f0*/  FMUL R11, R8, R8 ;  /* 0x00000008080b7220 */ /* 0x000fe20000400000 */
[----:B--2---:R-:W-:-:S04]  /*0300*/  FADD R7, R10, R7 ;  /* 0x000000070a077221 */ /* 0x004fc80000000000 */
[----:B------:R-:W-:Y:S01]  /*0310*/  FSEL R11, R11, RZ, !P0 ;  /* 0x000000ff0b0b7208 */ /* 0x000fe20004000000 */
[----:B------:R-:W-:-:S04]  /*0320*/  FMUL R7, R7, 0.0625 ;  /* 0x3d80000007077820 */ /* 0x000fc80000400000 */
[----:B------:R-:W-:Y:S01]  /*0330*/  FADD R6, R6, -R7 ;  /* 0x8000000706067221 */ /* 0x000fe20000000000 */
[----:B------:R-:W1:Y:S03]  /*0340*/  SHFL.BFLY PT, R12, R11, 0x8, 0x1f ;  /* 0x0d001f000b0c7f89 */ /* 0x000e6600000e0000 */
[----:B------:R-:W-:-:S05]  /*0350*/  FMUL R6, R6, R6 ;  /* 0x0000000606067220 */ /* 0x000fca0000400000 */
[----:B------:R-:W-:Y:S02]  /*0360*/  FSEL R6, R6, RZ, !P0 ;  /* 0x000000ff06067208 */ /* 0x000fe40004000000 */
[----:B------:R-:W-:-:S03]  /*0370*/  LOP3.LUT P0, RZ, R16, 0x30, RZ, 0xc0, !PT ;  /* 0x0000003010ff7812 */ /* 0x000fc6000780c0ff */
[----:B------:R-:W2:Y:S01]  /*0380*/  SHFL.BFLY PT, R13, R6, 0x8, 0x1f ;  /* 0x0d001f00060d7f89 */ /* 0x000ea200000e0000 */
[----:B------:R-:W-:Y:S01]  /*0390*/  ISETP.LT.AND P0, PT, R0, 0x10, !P0 ;  /* 0x000000100000780c */ /* 0x000fe20004701270 */
[----:B-1----:R-:W-:-:S12]  /*03a0*/  FADD R12, R11, R12 ;  /* 0x0000000c0b0c7221 */ /* 0x002fd80000000000 */
[----:B------:R-:W-:Y:S04]  /*03b0*/  @P0 STG.E desc[UR4][R2.64], R5 ;  /* 0x0000000502000986 */ /* 0x000fe8000c101904 */
[----:B------:R-:W1:Y:S01]  /*03c0*/  SHFL.BFLY PT, R9, R12, 0x4, 0x1f ;  /* 0x0c801f000c097f89 */ /* 0x000e6200000e0000 */
[----:B--2---:R-:W-:-:S05]  /*03d0*/  FADD R13, R6, R13 ;  /* 0x0000000d060d7221 */ /* 0x004fca0000000000 */
[----:B------:R-:W2:Y:S01]  /*03e0*/  SHFL.BFLY PT, R14, R13, 0x4, 0x1f ;  /* 0x0c801f000d0e7f89 */ /* 0x000ea200000e0000 */
[----:B-1----:R-:W-:-:S05]  /*03f0*/  FADD R9, R12, R9 ;  /* 0x000000090c097221 */ /* 0x002fca0000000000 */
[----:B------:R-:W1:Y:S01]  /*0400*/  SHFL.BFLY PT, R10, R9, 0x2, 0x1f ;  /* 0x0c401f00090a7f89 */ /* 0x000e6200000e0000 */
[----:B--2---:R-:W-:Y:S02]  /*0410*/  FADD R11, R13, R14 ;  /* 0x0000000e0d0b7221 */ /* 0x004fe40000000000 */
[----:B------:R-:W2:Y:S03]  /*0420*/  LDC.64 R12, c[0x0][0x228] ;  /* 0x00008a00ff0c7b82 */ /* 0x000ea60000000a00 */
[----:B------:R-:W3:Y:S01]  /*0430*/  SHFL.BFLY PT, R14, R11, 0x2, 0x1f ;  /* 0x0c401f000b0e7f89 */ /* 0x000ee200000e0000 */
[----:B-1----:R-:W-:-:S05]  /*0440*/  FADD R17, R9, R10 ;  /* 0x0000000a09117221 */ /* 0x002fca0000000000 */
[----:B------:R-:W1:Y:S01]  /*0450*/  SHFL.BFLY PT, R10, R17, 0x1, 0x1f ;  /* 0x0c201f00110a7f89 */ /* 0x000e6200000e0000 */
[----:B--2---:R-:W-:-:S04]  /*0460*/  IMAD.WIDE R12, R4, 0x4, R12 ;  /* 0x00000004040c7825 */ /* 0x004fc800078e020c */
[----:B---3--:R-:W-:Y:S02]  /*0470*/  FADD R6, R11, R14 ;  /* 0x0000000e0b067221 */ /* 0x008fe40000000000 */
[----:B------:R-:W2:Y:S03]  /*0480*/  LDC.64 R14, c[0x0][0x230] ;  /* 0x00008c00ff0e7b82 */ /* 0x000ea60000000a00 */
[----:B------:R-:W3:Y:S01]  /*0490*/  SHFL.BFLY PT, R19, R6, 0x1, 0x1f ;  /* 0x0c201f0006137f89 */ /* 0x000ee200000e0000 */
[----:B-1----:R-:W-:-:S04]  /*04a0*/  FADD R10, R17, R10 ;  /* 0x0000000a110a7221 */ /* 0x002fc80000000000 */
[----:B------:R-:W-:Y:S02]  /*04b0*/  FFMA R18, R10, R20, 9.9999997473787516356e-06 ;  /* 0x3727c5ac0a127423 */ /* 0x000fe40000000014 */
[----:B------:R-:W1:Y:S02]  /*04c0*/  LDC.64 R10, c[0x0][0x220] ;  /* 0x00008800ff0a7b82 */ /* 0x000e640000000a00 */
[----:B------:R-:W4:Y:S01]  /*04d0*/  MUFU.RSQ R9, R18 ;  /* 0x0000001200097308 */ /* 0x000f220000001400 */
[----:B--2---:R-:W-:-:S04]  /*04e0*/  IMAD.WIDE R14, R0, 0x4, R14 ;  /* 0x00000004000e7825 */ /* 0x004fc800078e020e */
[----:B---3--:R-:W-:-:S04]  /*04f0*/  FADD R19, R6, R19 ;  /* 0x0000001306137221 */ /* 0x008fc80000000000 */
[----:B------:R-:W-:-:S06]  /*0500*/  FFMA R19, R19, R20, 9.9999997473787516356e-06 ;  /* 0x3727c5ac13137423 */ /* 0x000fcc0000000014 */
[----:B------:R-:W2:Y:S01]  /*0510*/  MUFU.RSQ R19, R19 ;  /* 0x0000001300137308 */ /* 0x000ea20000001400 */
[----:B----4-:R-:W-:-:S05]  /*0520*/  FMUL R9, R8, R9 ;  /* 0x0000000908097220 */ /* 0x010fca0000400000 */
[----:B------:R-:W-:Y:S01]  /*0530*/  FSETP.GEU.AND P2, PT, R9, RZ, PT ;  /* 0x000000ff0900720b */ /* 0x000fe20003f4e000 */
[----:B-1----:R-:W-:-:S03]  /*0540*/  IMAD.WIDE R10, R0, 0x4, R10 ;  /* 0x00000004000a7825 */ /* 0x002fc600078e020a */
[----:B------:R-:W-:-:S05]  /*0550*/  FSEL R9, R9, RZ, P2 ;  /* 0x000000ff09097208 */ /* 0x000fca0001000000 */
[----:B------:R1:W-:Y:S04]  /*0560*/  @P0 STG.E desc[UR4][R12.64], R9 ;  /* 0x000000090c000986 */ /* 0x0003e8000c101904 */
[----:B--2---:R1:W-:Y:S01]  /*0570*/  @P1 STG.E desc[UR4][R14.64], R19 ;  /* 0x000000130e001986 */ /* 0x0043e2000c101904 */
[----:B------:R-:W-:Y:S05]  /*0580*/  @!P1 EXIT ;  /* 0x000000000000994d */ /* 0x000fea0003800000 */
[----:B------:R-:W-:Y:S01]  /*0590*/  STG.E desc[UR4][R10.64], R7 ;  /* 0x000000070a007986 */ /* 0x000fe2000c101904 */
[----:B------:R-:W-:Y:S05]  /*05a0*/  EXIT ;  /* 0x000000000000794d */ /* 0x000fea0003800000 */
.L_x_0:
[----:B------:R-:W-:-:S00]  /*05b0*/  BRA `(.L_x_0) ;  /* 0xfffffffc00fc7947 */ /* 0x000fc0000383ffff */
[----:B------:R-:W-:-:S00]  /*05c0*/  NOP ;  /* 0x0000000000007918 */ /* 0x000fc00000000000 */
        /* <DEDUP_REMOVED lines=11> */
.L_x_1:


//--------------------- .nv.global.init           --------------------------
	.section	.nv.global.init,"aw",@progbits
.nv.global.init:
	.type		_$_str,@object
	.size		_$_str,(.L_0 - _$_str)
_$_str:
        /*0000*/ 	.byte	0x5f, 0x5f, 0x43, 0x55, 0x44, 0x41, 0x5f, 0x46, 0x54, 0x5a, 0x00
.L_0:


//--------------------- .nv.constant0.triton_per_fused__native_batch_norm_legit_convolution_relu_0 --------------------------
	.section	.nv.constant0.triton_per_fused__native_batch_norm_legit_convolution_relu_0,"a",@progbits
	.sectionflags	@""
	.align	4
.nv.constant0.triton_per_fused__native_batch_norm_legit_convolution_relu_0:
	.zero		576
